	.headerflags	@"EF_CUDA_TEXMODE_UNIFIED EF_CUDA_64BIT_ADDRESS EF_CUDA_SM86 EF_CUDA_VIRTUAL_SM(EF_CUDA_SM86)"
	.elftype	@"ET_EXEC"


//--------------------- .nv.info                  --------------------------
	.section	.nv.info,"",@"SHT_CUDA_INFO"
	.align	4


	//----- nvinfo : EIATTR_REGCOUNT
	.align		4
        /*0000*/ 	.byte	0x04, 0x2f
        /*0002*/ 	.short	(.L_1 - .L_0)
	.align		4
.L_0:
        /*0004*/ 	.word	index@(triton_mm)
        /*0008*/ 	.word	0x0000003d


	//----- nvinfo : EIATTR_MIN_STACK_SIZE
	.align		4
.L_1:
        /*000c*/ 	.byte	0x04, 0x12
        /*000e*/ 	.short	(.L_3 - .L_2)
	.align		4
.L_2:
        /*0010*/ 	.word	index@(triton_mm)
        /*0014*/ 	.word	0x00000000


	//----- nvinfo : EIATTR_FRAME_SIZE
	.align		4
.L_3:
        /*0018*/ 	.byte	0x04, 0x11
        /*001a*/ 	.short	(.L_5 - .L_4)
	.align		4
.L_4:
        /*001c*/ 	.word	index@(triton_mm)
        /*0020*/ 	.word	0x00000000


	//----- nvinfo : EIATTR_MIN_STACK_SIZE
	.align		4
.L_5:
        /*0024*/ 	.byte	0x04, 0x12
        /*0026*/ 	.short	(.L_7 - .L_6)
	.align		4
.L_6:
        /*0028*/ 	.word	index@(triton_mm)
        /*002c*/ 	.word	0x00000000
.L_7:


//--------------------- .nv.info.triton_mm        --------------------------
	.section	.nv.info.triton_mm,"",@"SHT_CUDA_INFO"
	.sectionflags	@""
	.align	4


	//----- nvinfo : EIATTR_CUDA_API_VERSION
	.align		4
        /*0000*/ 	.byte	0x04, 0x37
        /*0002*/ 	.short	(.L_9 - .L_8)
.L_8:
        /*0004*/ 	.word	0x0000007c


	//----- nvinfo : EIATTR_SW2861232_WAR
	.align		4
.L_9:
        /*0008*/ 	.byte	0x01, 0x35
	.zero		2


	//----- nvinfo : EIATTR_PARAM_CBANK
	.align		4
        /*000c*/ 	.byte	0x04, 0x0a
        /*000e*/ 	.short	(.L_11 - .L_10)
	.align		4
.L_10:
        /*0010*/ 	.word	index@(.nv.constant0.triton_mm)
        /*0014*/ 	.short	0x0160
        /*0016*/ 	.short	0x0020


	//----- nvinfo : EIATTR_CBANK_PARAM_SIZE
	.align		4
.L_11:
        /*0018*/ 	.byte	0x03, 0x19
        /*001a*/ 	.short	0x0020


	//----- nvinfo : EIATTR_KPARAM_INFO
	.align		4
        /*001c*/ 	.byte	0x04, 0x17
        /*001e*/ 	.short	(.L_13 - .L_12)
.L_12:
        /*0020*/ 	.word	0x00000000
        /*0024*/ 	.short	0x0003
        /*0026*/ 	.short	0x0018
        /*0028*/ 	.byte	0x00, 0xf4, 0x21, 0x00


	//----- nvinfo : EIATTR_KPARAM_INFO
	.align		4
.L_13:
        /*002c*/ 	.byte	0x04, 0x17
        /*002e*/ 	.short	(.L_15 - .L_14)
.L_14:
        /*0030*/ 	.word	0x00000000
        /*0034*/ 	.short	0x0002
        /*0036*/ 	.short	0x0010
        /*0038*/ 	.byte	0x00, 0xf4, 0x21, 0x00


	//----- nvinfo : EIATTR_KPARAM_INFO
	.align		4
.L_15:
        /*003c*/ 	.byte	0x04, 0x17
        /*003e*/ 	.short	(.L_17 - .L_16)
.L_16:
        /*0040*/ 	.word	0x00000000
        /*0044*/ 	.short	0x0001
        /*0046*/ 	.short	0x0008
        /*0048*/ 	.byte	0x00, 0xf4, 0x21, 0x00


	//----- nvinfo : EIATTR_KPARAM_INFO
	.align		4
.L_17:
        /*004c*/ 	.byte	0x04, 0x17
        /*004e*/ 	.short	(.L_19 - .L_18)
.L_18:
        /*0050*/ 	.word	0x00000000
        /*0054*/ 	.short	0x0000
        /*0056*/ 	.short	0x0000
        /*0058*/ 	.byte	0x00, 0xf4, 0x21, 0x00


	//----- nvinfo : EIATTR_MAXREG_COUNT
	.align		4
.L_19:
        /*005c*/ 	.byte	0x03, 0x1b
        /*005e*/ 	.short	0x00ff


	//----- nvinfo : EIATTR_EXIT_INSTR_OFFSETS
	.align		4
        /*0060*/ 	.byte	0x04, 0x1c
        /*0062*/ 	.short	(.L_21 - .L_20)


	//   ....[0]....
.L_20:
        /*0064*/ 	.word	0x00001b20


	//   ....[1]....
        /*0068*/ 	.word	0x00001b70


	//----- nvinfo : EIATTR_REQNTID
	.align		4
.L_21:
        /*006c*/ 	.byte	0x04, 0x10
        /*006e*/ 	.short	(.L_23 - .L_22)
.L_22:
        /*0070*/ 	.word	0x00000080
        /*0074*/ 	.word	0x00000001
        /*0078*/ 	.word	0x00000001
.L_23:


//--------------------- .nv.callgraph             --------------------------
	.section	.nv.callgraph,"",@"SHT_CUDA_CALLGRAPH"
	.align	4
	.sectionentsize	8
	.align		4
        /*0000*/ 	.word	0x00000000
	.align		4
        /*0004*/ 	.word	0xffffffff
	.align		4
        /*0008*/ 	.word	0x00000000
	.align		4
        /*000c*/ 	.word	0xfffffffe
	.align		4
        /*0010*/ 	.word	0x00000000
	.align		4
        /*0014*/ 	.word	0xfffffffd
	.align		4
        /*0018*/ 	.word	0x00000000
	.align		4
        /*001c*/ 	.word	0xfffffffc


//--------------------- .nv.rel.action            --------------------------
	.section	.nv.rel.action,"",@"SHT_CUDA_RELOCINFO"
	.align	8
	.sectionentsize	8
        /*0000*/ 	.byte	0x73, 0x00, 0x00, 0x00, 0x00, 0x00, 0x00, 0x00, 0x00, 0x00, 0x00, 0x11, 0x25, 0x00, 0x05, 0x36


//--------------------- .nv.constant0.triton_mm   --------------------------
	.section	.nv.constant0.triton_mm,"a",@progbits
	.sectionflags	@""
	.align	4
.nv.constant0.triton_mm:
	.zero		384


//--------------------- .text.triton_mm           --------------------------
	.section	.text.triton_mm,"ax",@progbits
	.sectionflags	@"SHF_BARRIERS=1"
	.sectioninfo	@"SHI_REGISTERS=61"
	.align	128
        .global         triton_mm
        .type           triton_mm,@function
        .size           triton_mm,(.L_x_2 - triton_mm)
        .other          triton_mm,@"STO_CUDA_ENTRY STV_DEFAULT"
triton_mm:
.text.triton_mm:
[----:B------:R-:W-:Y:S02]  /*0000*/  IMAD.MOV.U32 R1, RZ, RZ, c[0x0][0x28] ;  /* 0x00000a00ff017624 */ /* 0x000fe400078e00ff */
[----:B------:R-:W1:Y:S01]  /*0010*/  S2R R9, SR_CTAID.X ;  /* 0x0000000000097919 */ /* 0x000e620000002500 */
[----:B------:R-:W-:Y:S01]  /*0020*/  IMAD.MOV.U32 R5, RZ, RZ, -0x8 ;  /* 0xfffffff8ff057424 */ /* 0x000fe200078e00ff */
[----:B------:R-:W-:Y:S02]  /*0030*/  ULDC.64 UR8, c[0x0][0x118] ;  /* 0x0000460000087ab9 */ /* 0x000fe40000000a00 */
[----:B------:R-:W2:Y:S01]  /*0040*/  S2R R49, SR_TID.X ;  /* 0x0000000000317919 */ /* 0x000ea20000002100 */
[----:B------:R-:W-:Y:S02]  /*0050*/  UMOV UR4, URZ ;  /* 0x0000003f00047c82 */ /* 0x000fe40008000000 */
[----:B------:R-:W-:Y:S02]  /*0060*/  UMOV UR10, 0x40 ;  /* 0x00000040000a7882 */ /* 0x000fe40000000000 */
[----:B------:R-:W-:Y:S01]  /*0070*/  UMOV UR5, URZ ;  /* 0x0000003f00057c82 */ /* 0x000fe20008000000 */
[----:B-1----:R-:W-:Y:S01]  /*0080*/  IMAD.HI R0, R9, 0x2aaaaaab, RZ ;  /* 0x2aaaaaab09007827 */ /* 0x002fe200078e02ff */
[----:B------:R-:W-:-:S02]  /*0090*/  IABS R8, R9 ;  /* 0x0000000900087213 */ /* 0x000fc40000000000 */
[----:B------:R-:W-:Y:S02]  /*00a0*/  ISETP.GE.AND P2, PT, R9, RZ, PT ;  /* 0x000000ff0900720c */ /* 0x000fe40003f46270 */
[----:B------:R-:W-:Y:S02]  /*00b0*/  SHF.R.U32.HI R3, RZ, 0x1f, R0 ;  /* 0x0000001fff037819 */ /* 0x000fe40000011600 */
[----:B--2---:R-:W-:Y:S02]  /*00c0*/  SHF.R.U32.HI R53, RZ, 0x1, R49 ;  /* 0x00000001ff357819 */ /* 0x004fe40000011631 */
[----:B------:R-:W-:Y:S02]  /*00d0*/  LEA.HI.SX32 R0, R0, R3, 0x1a ;  /* 0x0000000300007211 */ /* 0x000fe400078fd2ff */
[----:B------:R-:W-:-:S03]  /*00e0*/  SGXT.U32 R53, R53, 0x6 ;  /* 0x000000063535781a */ /* 0x000fc60000000000 */
[C---:B------:R-:W-:Y:S02]  /*00f0*/  IMAD R2, R0.reuse, R5, 0x39 ;  /* 0x0000003900027424 */ /* 0x040fe400078e0205 */
[----:B------:R-:W-:-:S03]  /*0100*/  IMAD R7, R0, -0x180, R9 ;  /* 0xfffffe8000077824 */ /* 0x000fc600078e0209 */
[----:B------:R-:W-:-:S04]  /*0110*/  IMNMX R4, R2, 0x8, PT ;  /* 0x0000000802047817 */ /* 0x000fc80003800200 */
[-C--:B------:R-:W-:Y:S02]  /*0120*/  IABS R11, R4.reuse ;  /* 0x00000004000b7213 */ /* 0x080fe40000000000 */
[----:B------:R-:W-:Y:S02]  /*0130*/  IABS R10, R4 ;  /* 0x00000004000a7213 */ /* 0x000fe40000000000 */
[----:B------:R-:W1:Y:S08]  /*0140*/  I2F.RP R5, R11 ;  /* 0x0000000b00057306 */ /* 0x000e700000209400 */
[----:B-1----:R-:W1:Y:S02]  /*0150*/  MUFU.RCP R5, R5 ;  /* 0x0000000500057308 */ /* 0x002e640000001000 */
[----:B-1----:R-:W-:-:S06]  /*0160*/  IADD3 R2, R5, 0xffffffe, RZ ;  /* 0x0ffffffe05027810 */ /* 0x002fcc0007ffe0ff */
[----:B------:R1:W2:Y:S02]  /*0170*/  F2I.FTZ.U32.TRUNC.NTZ R3, R2 ;  /* 0x0000000200037305 */ /* 0x0002a4000021f000 */
[----:B-1----:R-:W-:Y:S02]  /*0180*/  IMAD.MOV.U32 R2, RZ, RZ, RZ ;  /* 0x000000ffff027224 */ /* 0x002fe400078e00ff */
[----:B--2---:R-:W-:-:S04]  /*0190*/  IMAD.MOV R6, RZ, RZ, -R3 ;  /* 0x000000ffff067224 */ /* 0x004fc800078e0a03 */
[----:B------:R-:W-:Y:S02]  /*01a0*/  IMAD R13, R6, R11, RZ ;  /* 0x0000000b060d7224 */ /* 0x000fe400078e02ff */
[----:B------:R-:W-:Y:S01]  /*01b0*/  IMAD.MOV.U32 R6, RZ, RZ, R8 ;  /* 0x000000ffff067224 */ /* 0x000fe200078e0008 */
[----:B------:R-:W-:Y:S01]  /*01c0*/  IABS R8, R7 ;  /* 0x0000000700087213 */ /* 0x000fe20000000000 */
[----:B------:R-:W-:Y:S01]  /*01d0*/  IMAD.HI.U32 R3, R3, R13, R2 ;  /* 0x0000000d03037227 */ /* 0x000fe200078e0002 */
[----:B------:R-:W-:-:S03]  /*01e0*/  LOP3.LUT R7, R7, R4, RZ, 0x3c, !PT ;  /* 0x0000000407077212 */ /* 0x000fc600078e3cff */
[----:B------:R-:W-:Y:S01]  /*01f0*/  IMAD.MOV R13, RZ, RZ, -R10 ;  /* 0x000000ffff0d7224 */ /* 0x000fe200078e0a0a */
[----:B------:R-:W-:Y:S01]  /*0200*/  ISETP.GE.AND P4, PT, R7, RZ, PT ;  /* 0x000000ff0700720c */ /* 0x000fe20003f86270 */
[----:B------:R-:W-:-:S04]  /*0210*/  IMAD.HI.U32 R2, R3, R6, RZ ;  /* 0x0000000603027227 */ /* 0x000fc800078e00ff */
[----:B------:R-:W-:-:S04]  /*0220*/  IMAD.HI.U32 R5, R3, R8, RZ ;  /* 0x0000000803057227 */ /* 0x000fc800078e00ff */
[-C--:B------:R-:W-:Y:S02]  /*0230*/  IMAD R2, R2, R13.reuse, R6 ;  /* 0x0000000d02027224 */ /* 0x080fe400078e0206 */
[----:B------:R-:W-:Y:S02]  /*0240*/  IMAD R3, R5, R13, R8 ;  /* 0x0000000d05037224 */ /* 0x000fe400078e0208 */
[----:B------:R-:W-:Y:S01]  /*0250*/  IMAD.SHL.U32 R8, R49, 0x10, RZ ;  /* 0x0000001031087824 */ /* 0x000fe200078e00ff */
[C---:B------:R-:W-:Y:S02]  /*0260*/  ISETP.GT.U32.AND P0, PT, R11.reuse, R2, PT ;  /* 0x000000020b00720c */ /* 0x040fe40003f04070 */
[----:B------:R-:W-:-:S11]  /*0270*/  ISETP.GT.U32.AND P3, PT, R11, R3, PT ;  /* 0x000000030b00720c */ /* 0x000fd60003f64070 */
[--C-:B------:R-:W-:Y:S02]  /*0280*/  @!P0 IMAD.IADD R2, R2, 0x1, -R11.reuse ;  /* 0x0000000102028824 */ /* 0x100fe400078e0a0b */
[----:B------:R-:W-:Y:S01]  /*0290*/  @!P3 IMAD.IADD R3, R3, 0x1, -R11 ;  /* 0x000000010303b824 */ /* 0x000fe200078e0a0b */
[----:B------:R-:W-:Y:S02]  /*02a0*/  @!P3 IADD3 R5, R5, 0x1, RZ ;  /* 0x000000010505b810 */ /* 0x000fe40007ffe0ff */
[----:B------:R-:W-:Y:S02]  /*02b0*/  ISETP.GT.U32.AND P1, PT, R11, R2, PT ;  /* 0x000000020b00720c */ /* 0x000fe40003f24070 */
[----:B------:R-:W-:Y:S02]  /*02c0*/  ISETP.GE.U32.AND P0, PT, R3, R11, PT ;  /* 0x0000000b0300720c */ /* 0x000fe40003f06070 */
[----:B------:R-:W-:-:S09]  /*02d0*/  LOP3.LUT R3, RZ, R4, RZ, 0x33, !PT ;  /* 0x00000004ff037212 */ /* 0x000fd200078e33ff */
[----:B------:R-:W-:Y:S02]  /*02e0*/  @!P1 IMAD.IADD R2, R2, 0x1, -R11 ;  /* 0x0000000102029824 */ /* 0x000fe400078e0a0b */
[----:B------:R-:W-:Y:S02]  /*02f0*/  @P0 IADD3 R5, R5, 0x1, RZ ;  /* 0x0000000105050810 */ /* 0x000fe40007ffe0ff */
[----:B------:R-:W-:Y:S01]  /*0300*/  @!P2 IMAD.MOV R2, RZ, RZ, -R2 ;  /* 0x000000ffff02a224 */ /* 0x000fe200078e0a02 */
[----:B------:R-:W-:Y:S02]  /*0310*/  ISETP.NE.AND P0, PT, R4, RZ, PT ;  /* 0x000000ff0400720c */ /* 0x000fe40003f05270 */
[----:B------:R-:W-:Y:S02]  /*0320*/  IMAD.MOV.U32 R4, RZ, RZ, R5 ;  /* 0x000000ffff047224 */ /* 0x000fe400078e0005 */
[----:B------:R-:W-:Y:S01]  /*0330*/  SEL R5, R3, R2, !P0 ;  /* 0x0000000203057207 */ /* 0x000fe20004000000 */
[----:B------:R-:W-:-:S02]  /*0340*/  IMAD.MOV.U32 R2, RZ, RZ, RZ ;  /* 0x000000ffff027224 */ /* 0x000fc400078e00ff */
[----:B------:R-:W-:Y:S02]  /*0350*/  @!P4 IMAD.MOV R4, RZ, RZ, -R4 ;  /* 0x000000ffff04c224 */ /* 0x000fe400078e0a04 */
[----:B------:R-:W-:-:S03]  /*0360*/  IMAD R5, R0, 0x8, R5 ;  /* 0x0000000800057824 */ /* 0x000fc600078e0205 */
[----:B------:R-:W-:Y:S01]  /*0370*/  SEL R3, R3, R4, !P0 ;  /* 0x0000000403037207 */ /* 0x000fe20004000000 */
[----:B------:R-:W-:-:S04]  /*0380*/  IMAD.SHL.U32 R48, R5, 0x40, RZ ;  /* 0x0000004005307824 */ /* 0x000fc800078e00ff */
[----:B------:R-:W-:Y:S01]  /*0390*/  IMAD.SHL.U32 R0, R3, 0x40, RZ ;  /* 0x0000004003007824 */ /* 0x000fe200078e00ff */
[----:B------:R-:W-:-:S04]  /*03a0*/  LOP3.LUT R3, R48, R53, RZ, 0xfc, !PT ;  /* 0x0000003530037212 */ /* 0x000fc800078efcff */
[----:B------:R-:W-:Y:S01]  /*03b0*/  LOP3.LUT R4, R0, R53, RZ, 0xfc, !PT ;  /* 0x0000003500047212 */ /* 0x000fe200078efcff */
[----:B------:R-:W-:-:S04]  /*03c0*/  IMAD.HI R2, R3, -0x6e5d4c3b, R2 ;  /* 0x91a2b3c503027827 */ /* 0x000fc800078e0202 */
[----:B------:R-:W-:Y:S01]  /*03d0*/  IMAD.HI R6, R4, 0x2aaaaaab, RZ ;  /* 0x2aaaaaab04067827 */ /* 0x000fe200078e02ff */
[----:B------:R-:W-:-:S04]  /*03e0*/  SHF.R.U32.HI R5, RZ, 0x1f, R2 ;  /* 0x0000001fff057819 */ /* 0x000fc80000011602 */
[----:B------:R-:W-:Y:S02]  /*03f0*/  SHF.R.U32.HI R7, RZ, 0x1f, R6 ;  /* 0x0000001fff077819 */ /* 0x000fe40000011606 */
[----:B------:R-:W-:Y:S02]  /*0400*/  LEA.HI.SX32 R5, R2, R5, 0x15 ;  /* 0x0000000502057211 */ /* 0x000fe400078faaff */
[----:B------:R-:W-:Y:S02]  /*0410*/  LEA.HI R7, R6, R7, RZ, 0x17 ;  /* 0x0000000706077211 */ /* 0x000fe400078fb8ff */
[----:B------:R-:W-:Y:S01]  /*0420*/  LOP3.LUT R2, R49, 0x8, RZ, 0xc0, !PT ;  /* 0x0000000831027812 */ /* 0x000fe200078ec0ff */
[----:B------:R-:W-:Y:S01]  /*0430*/  IMAD R5, R5, -0xe10, R3 ;  /* 0xfffff1f005057824 */ /* 0x000fe200078e0203 */
[----:B------:R-:W-:Y:S01]  /*0440*/  LOP3.LUT R6, R8, 0x10, RZ, 0xc0, !PT ;  /* 0x0000001008067812 */ /* 0x000fe200078ec0ff */
[----:B------:R-:W-:Y:S02]  /*0450*/  IMAD R7, R7, -0xc00, R4 ;  /* 0xfffff40007077824 */ /* 0x000fe400078e0204 */
[C---:B------:R-:W-:Y:S01]  /*0460*/  IMAD.SHL.U32 R3, R2.reuse, 0x2, RZ ;  /* 0x0000000202037824 */ /* 0x040fe200078e00ff */
[----:B------:R-:W-:Y:S01]  /*0470*/  LOP3.LUT R2, R2, 0x7, R49, 0xf8, !PT ;  /* 0x0000000702027812 */ /* 0x000fe200078ef831 */
[----:B------:R-:W-:-:S02]  /*0480*/  IMAD R5, R5, 0xc00, R6 ;  /* 0x00000c0005057824 */ /* 0x000fc400078e0206 */
[----:B------:R-:W-:Y:S01]  /*0490*/  IMAD R7, R7, 0xc00, R6 ;  /* 0x00000c0007077824 */ /* 0x000fe200078e0206 */
[----:B------:R-:W-:Y:S01]  /*04a0*/  LOP3.LUT R8, R3, 0x10, R8, 0x78, !PT ;  /* 0x0000001003087812 */ /* 0x000fe200078e7808 */
[----:B------:R-:W-:Y:S01]  /*04b0*/  IMAD.SHL.U32 R4, R49, 0x4, RZ ;  /* 0x0000000431047824 */ /* 0x000fe200078e00ff */
[----:B------:R-:W-:Y:S02]  /*04c0*/  IADD3 R56, P0, R5, c[0x0][0x160], RZ ;  /* 0x0000580005387a10 */ /* 0x000fe40007f1e0ff */
[----:B------:R-:W-:Y:S01]  /*04d0*/  IADD3 R54, P1, R7, c[0x0][0x168], RZ ;  /* 0x00005a0007367a10 */ /* 0x000fe20007f3e0ff */
[----:B------:R-:W-:Y:S01]  /*04e0*/  IMAD R53, R53, 0x20, R8 ;  /* 0x0000002035357824 */ /* 0x000fe200078e0208 */
[----:B------:R-:W-:Y:S02]  /*04f0*/  LEA.HI.X.SX32 R57, R5, c[0x0][0x164], 0x1, P0 ;  /* 0x0000590005397a11 */ /* 0x000fe400000f0eff */
[----:B------:R-:W-:Y:S02]  /*0500*/  LEA.HI.X.SX32 R55, R7, c[0x0][0x16c], 0x1, P1 ;  /* 0x00005b0007377a11 */ /* 0x000fe400008f0eff */
[----:B------:R-:W-:Y:S01]  /*0510*/  SHF.R.U32.HI R5, RZ, 0x2, R49 ;  /* 0x00000002ff057819 */ /* 0x000fe20000011631 */
[----:B------:R1:W-:Y:S01]  /*0520*/  LDGSTS.E.BYPASS.128 [R53], [R56.64] ;  /* 0x0000000038357fae */ /* 0x0003e2000b901c48 */
[----:B------:R-:W-:-:S02]  /*0530*/  LOP3.LUT R50, R3, 0x10, R4, 0x78, !PT ;  /* 0x0000001003327812 */ /* 0x000fc400078e7804 */
[C---:B------:R-:W-:Y:S01]  /*0540*/  LOP3.LUT R6, R5.reuse, 0x10, RZ, 0xc0, !PT ;  /* 0x0000001005067812 */ /* 0x040fe200078ec0ff */
[----:B------:R-:W0:Y:S01]  /*0550*/  LDGDEPBAR ;  /* 0x00000000000079af */ /* 0x000e220000000000 */
[----:B------:R-:W-:Y:S02]  /*0560*/  LOP3.LUT R8, R5, 0x8, RZ, 0xc0, !PT ;  /* 0x0000000805087812 */ /* 0x000fe400078ec0ff */
[----:B------:R-:W-:Y:S01]  /*0570*/  LOP3.LUT R51, R2, 0x10, R5, 0xf8, !PT ;  /* 0x0000001002337812 */ /* 0x000fe200078ef805 */
[----:B------:R1:W-:Y:S01]  /*0580*/  LDGSTS.E.BYPASS.128 [R53+0x800], [R54.64] ;  /* 0x0080000036357fae */ /* 0x0003e2000b901c48 */
[--C-:B------:R-:W-:Y:S02]  /*0590*/  LOP3.LUT R4, R4, 0x10, R49.reuse, 0x48, !PT ;  /* 0x0000001004047812 */ /* 0x100fe400078e4831 */
[--C-:B------:R-:W-:Y:S01]  /*05a0*/  LOP3.LUT R3, R6, 0xf, R49.reuse, 0xf8, !PT ;  /* 0x0000000f06037812 */ /* 0x100fe200078ef831 */
[----:B------:R-:W0:Y:S01]  /*05b0*/  LDGDEPBAR ;  /* 0x00000000000079af */ /* 0x000e220000000000 */
[----:B------:R-:W-:Y:S01]  /*05c0*/  LOP3.LUT R5, R8, 0x7, R49, 0xf8, !PT ;  /* 0x0000000708057812 */ /* 0x000fe200078ef831 */
[----:B------:R-:W-:-:S02]  /*05d0*/  IMAD R51, R51, 0x20, R4 ;  /* 0x0000002033337824 */ /* 0x000fc400078e0204 */
[----:B------:R-:W-:Y:S02]  /*05e0*/  IMAD R52, R3, 0x20, R4 ;  /* 0x0000002003347824 */ /* 0x000fe400078e0204 */
[----:B------:R-:W-:Y:S01]  /*05f0*/  IMAD R50, R5, 0x20, R50 ;  /* 0x0000002005327824 */ /* 0x000fe200078e0232 */
[----:B------:R-:W-:-:S04]  /*0600*/  DEPBAR.LE SB0, 0x0 ;  /* 0x000080000000791a */ /* 0x000fc80000000000 */
[----:B------:R-:W-:Y:S06]  /*0610*/  BAR.SYNC.DEFER_BLOCKING 0x0 ;  /* 0x0000000000007b1d */ /* 0x000fec0000010000 */
[----:B------:R-:W-:Y:S04]  /*0620*/  LDSM.16.M88.2 R4, [R50+0x800] ;  /* 0x000800003204783b */ /* 0x000fe80000000100 */
[----:B------:R-:W2:Y:S04]  /*0630*/  LDSM.16.M88.4 R36, [R52] ;  /* 0x000000003424783b */ /* 0x000ea80000000200 */
[----:B------:R-:W3:Y:S04]  /*0640*/  LDSM.16.M88.2 R32, [R50+0xa00] ;  /* 0x000a00003220783b */ /* 0x000ee80000000100 */
[----:B------:R-:W4:Y:S04]  /*0650*/  LDSM.16.M88.2 R28, [R50+0xc00] ;  /* 0x000c0000321c783b */ /* 0x000f280000000100 */
[----:B------:R-:W1:Y:S04]  /*0660*/  LDSM.16.M88.4 R24, [R51+0x400] ;  /* 0x000400003318783b */ /* 0x000e680000000200 */
[----:B------:R-:W1:Y:S04]  /*0670*/  LDSM.16.M88.2 R2, [R50+0xe00] ;  /* 0x000e00003202783b */ /* 0x000e680000000100 */
[----:B------:R-:W-:Y:S01]  /*0680*/  BAR.SYNC.DEFER_BLOCKING 0x0 ;  /* 0x0000000000007b1d */ /* 0x000fe20000010000 */
[C---:B--2---:R-:W-:Y:S05]  /*0690*/  IMMA.16832.S8.S8.SAT R12, R36.reuse.ROW, R4.COL, RZ ;  /* 0x00000004240c7237 */ /* 0x044fea0000445cff */
[----:B------:R-:W-:Y:S01]  /*06a0*/  @!PT LDS RZ, [RZ] ;  /* 0x00000000fffff984 */ /* 0x000fe20000000800 */
[----:B------:R-:W-:Y:S01]  /*06b0*/  @!PT LDS RZ, [RZ] ;  /* 0x00000000fffff984 */ /* 0x000fe20000000800 */
[----:B------:R-:W-:Y:S01]  /*06c0*/  @!PT LDS RZ, [RZ] ;  /* 0x00000000fffff984 */ /* 0x000fe20000000800 */
[----:B------:R2:W-:Y:S04]  /*06d0*/  LDGSTS.E.BYPASS.128 [R53], [R56.64+0x20] ;  /* 0x0000002038357fae */ /* 0x0005e8000b901c48 */
[----:B------:R-:W0:Y:S01]  /*06e0*/  LDGDEPBAR ;  /* 0x00000000000079af */ /* 0x000e220000000000 */
[C---:B---3--:R-:W-:Y:S03]  /*06f0*/  IMMA.16832.S8.S8.SAT R8, R36.reuse.ROW, R32.COL, RZ ;  /* 0x0000002024087237 */ /* 0x048fe60000445cff */
[----:B------:R2:W-:Y:S04]  /*0700*/  LDGSTS.E.BYPASS.128 [R53+0x800], [R54.64+0x20] ;  /* 0x0080002036357fae */ /* 0x0005e8000b901c48 */
[----:B------:R-:W0:Y:S01]  /*0710*/  LDGDEPBAR ;  /* 0x00000000000079af */ /* 0x000e220000000000 */
[----:B----4-:R-:W-:Y:S08]  /*0720*/  IMMA.16832.S8.S8.SAT R16, R36.ROW, R28.COL, RZ ;  /* 0x0000001c24107237 */ /* 0x010ff00000445cff */
[C---:B-1----:R-:W-:Y:S08]  /*0730*/  IMMA.16832.S8.S8.SAT R4, R24.reuse.ROW, R4.COL, RZ ;  /* 0x0000000418047237 */ /* 0x042ff00000445cff */
[C---:B------:R-:W-:Y:S08]  /*0740*/  IMMA.16832.S8.S8.SAT R32, R24.reuse.ROW, R32.COL, RZ ;  /* 0x0000002018207237 */ /* 0x040ff00000445cff */
[----:B------:R-:W-:Y:S08]  /*0750*/  IMMA.16832.S8.S8.SAT R28, R24.ROW, R28.COL, RZ ;  /* 0x0000001c181c7237 */ /* 0x000ff00000445cff */
[-C--:B------:R-:W-:Y:S08]  /*0760*/  IMMA.16832.S8.S8.SAT R36, R36.ROW, R2.reuse.COL, RZ ;  /* 0x0000000224247237 */ /* 0x080ff00000445cff */
[----:B--2---:R-:W-:Y:S08]  /*0770*/  IMMA.16832.S8.S8.SAT R24, R24.ROW, R2.COL, RZ ;  /* 0x0000000218187237 */ /* 0x004ff00000445cff */
.L_x_0:
[----:B------:R-:W-:-:S04]  /*0780*/  DEPBAR.LE SB0, 0x0 ;  /* 0x000080000000791a */ /* 0x000fc80000000000 */
[----:B------:R-:W-:Y:S02]  /*0790*/  UIADD3 UR6, UR4, 0x1, URZ ;  /* 0x0000000104067890 */ /* 0x000fe4000fffe03f */
[----:B------:R-:W-:-:S04]  /*07a0*/  UISETP.GT.U32.AND UP0, UPT, UR4, 0x7ffffffe, UPT ;  /* 0x7ffffffe0400788c */ /* 0x000fc8000bf04070 */
[----:B------:R-:W-:Y:S02]  /*07b0*/  USEL UR6, UR6, URZ, UP0 ;  /* 0x0000003f06067287 */ /* 0x000fe40008000000 */
[----:B------:R-:W-:Y:S02]  /*07c0*/  UISETP.NE.U32.AND UP0, UPT, UR10, 0xc00, UPT ;  /* 0x00000c000a00788c */ /* 0x000fe4000bf05070 */
[----:B------:R-:W-:Y:S02]  /*07d0*/  UIADD3 UR4, UR6, 0x1, URZ ;  /* 0x0000000106047890 */ /* 0x000fe4000fffe03f */
[----:B------:R-:W-:Y:S01]  /*07e0*/  IMAD.U32 R3, RZ, RZ, UR6 ;  /* 0x00000006ff037e24 */ /* 0x000fe2000f8e00ff */
[----:B------:R-:W-:Y:S01]  /*07f0*/  UISETP.NE.AND.EX UP0, UPT, UR5, URZ, UPT, UP0 ;  /* 0x0000003f0500728c */ /* 0x000fe2000bf05300 */
[----:B------:R-:W-:Y:S02]  /*0800*/  IMAD.U32 R20, RZ, RZ, UR6 ;  /* 0x00000006ff147e24 */ /* 0x000fe4000f8e00ff */
[----:B------:R-:W-:-:S02]  /*0810*/  IMAD.U32 R21, RZ, RZ, UR6 ;  /* 0x00000006ff157e24 */ /* 0x000fc4000f8e00ff */
[----:B-1----:R-:W-:Y:S01]  /*0820*/  IMAD R40, R3, 0x800, R52 ;  /* 0x0000080003287824 */ /* 0x002fe200078e0234 */
[----:B------:R-:W-:Y:S01]  /*0830*/  BAR.SYNC.DEFER_BLOCKING 0x0 ;  /* 0x0000000000007b1d */ /* 0x000fe20000010000 */
[----:B------:R-:W-:Y:S01]  /*0840*/  IMAD R20, R20, 0x800, R51 ;  /* 0x0000080014147824 */ /* 0x000fe200078e0233 */
[----:B------:R-:W-:Y:S01]  /*0850*/  PLOP3.LUT P1, PT, PT, PT, UP0, 0x80, 0x0 ;  /* 0x000000000000781c */ /* 0x000fe20003f2f008 */
[----:B------:R-:W-:Y:S01]  /*0860*/  IMAD R58, R21, 0x800, R50 ;  /* 0x00000800153a7824 */ /* 0x000fe200078e0232 */
[----:B------:R-:W-:-:S04]  /*0870*/  UISETP.GT.U32.AND UP0, UPT, UR6, 0x7ffffffe, UPT ;  /* 0x7ffffffe0600788c */ /* 0x000fc8000bf04070 */
[----:B------:R-:W-:Y:S02]  /*0880*/  USEL UR4, UR4, URZ, UP0 ;  /* 0x0000003f04047287 */ /* 0x000fe40008000000 */
[----:B------:R-:W-:-:S04]  /*0890*/  UIADD3 UR6, UP0, UR10, 0x20, URZ ;  /* 0x000000200a067890 */ /* 0x000fc8000ff1e03f */
[----:B------:R-:W-:Y:S02]  /*08a0*/  UIADD3.X UR7, URZ, UR5, URZ, UP0, !UPT ;  /* 0x000000053f077290 */ /* 0x000fe400087fe43f */
[----:B------:R-:W-:-:S04]  /*08b0*/  UISETP.NE.U32.AND UP0, UPT, UR6, 0xc00, UPT ;  /* 0x00000c000600788c */ /* 0x000fc8000bf05070 */
[----:B------:R-:W-:Y:S01]  /*08c0*/  UISETP.NE.AND.EX UP0, UPT, UR7, URZ, UPT, UP0 ;  /* 0x0000003f0700728c */ /* 0x000fe2000bf05300 */
[----:B------:R-:W-:Y:S04]  /*08d0*/  LDSM.16.M88.2 R2, [R58+0x800] ;  /* 0x000800003a02783b */ /* 0x000fe80000000100 */
[----:B------:R-:W1:Y:S04]  /*08e0*/  LDSM.16.M88.4 R40, [R40] ;  /* 0x000000002828783b */ /* 0x000e680000000200 */
[----:B------:R-:W2:Y:S04]  /*08f0*/  LDSM.16.M88.4 R20, [R20+0x400] ;  /* 0x000400001414783b */ /* 0x000ea80000000200 */
[----:B------:R-:W3:Y:S04]  /*0900*/  LDSM.16.M88.2 R46, [R58+0xa00] ;  /* 0x000a00003a2e783b */ /* 0x000ee80000000100 */
[----:B------:R-:W4:Y:S01]  /*0910*/  LDSM.16.M88.2 R44, [R58+0xc00] ;  /* 0x000c00003a2c783b */ /* 0x000f220000000100 */
[-C--:B-1----:R-:W-:Y:S08]  /*0920*/  IMMA.16832.S8.S8.SAT R12, R40.ROW, R2.reuse.COL, R12 ;  /* 0x00000002280c7237 */ /* 0x082ff00000445c0c */
[----:B--2---:R-:W-:Y:S01]  /*0930*/  IMMA.16832.S8.S8.SAT R4, R20.ROW, R2.COL, R4 ;  /* 0x0000000214047237 */ /* 0x004fe20000445c04 */
[----:B------:R1:W2:Y:S07]  /*0940*/  LDSM.16.M88.2 R2, [R58+0xe00] ;  /* 0x000e00003a02783b */ /* 0x0002ae0000000100 */
[C---:B---3--:R-:W-:Y:S08]  /*0950*/  IMMA.16832.S8.S8.SAT R8, R40.reuse.ROW, R46.COL, R8 ;  /* 0x0000002e28087237 */ /* 0x048ff00000445c08 */
[-C--:B----4-:R-:W-:Y:S08]  /*0960*/  IMMA.16832.S8.S8.SAT R16, R40.ROW, R44.reuse.COL, R16 ;  /* 0x0000002c28107237 */ /* 0x090ff00000445c10 */
[C---:B------:R-:W-:Y:S07]  /*0970*/  IMMA.16832.S8.S8.SAT R28, R20.reuse.ROW, R44.COL, R28 ;  /* 0x0000002c141c7237 */ /* 0x040fee0000445c1c */
[----:B------:R-:W-:Y:S01]  /*0980*/  IMAD.U32 R45, RZ, RZ, UR4 ;  /* 0x00000004ff2d7e24 */ /* 0x000fe2000f8e00ff */
[----:B------:R-:W-:Y:S03]  /*0990*/  IMMA.16832.S8.S8.SAT R32, R20.ROW, R46.COL, R32 ;  /* 0x0000002e14207237 */ /* 0x000fe60000445c20 */
[----:B-1----:R-:W-:Y:S01]  /*09a0*/  IMAD R58, R45, 0x800, R50 ;  /* 0x000008002d3a7824 */ /* 0x002fe200078e0232 */
[----:B------:R-:W-:Y:S04]  /*09b0*/  BAR.SYNC.DEFER_BLOCKING 0x0 ;  /* 0x0000000000007b1d */ /* 0x000fe80000010000 */
[-C--:B--2---:R-:W-:Y:S07]  /*09c0*/  IMMA.16832.S8.S8.SAT R36, R40.ROW, R2.reuse.COL, R36 ;  /* 0x0000000228247237 */ /* 0x084fee0000445c24 */
[----:B------:R-:W-:Y:S01]  /*09d0*/  IADD3 R42, P0, R56, UR10, RZ ;  /* 0x0000000a382a7c10 */ /* 0x000fe2000ff1e0ff */
[----:B------:R-:W-:Y:S03]  /*09e0*/  IMMA.16832.S8.S8.SAT R20, R20.ROW, R2.COL, R24 ;  /* 0x0000000214147237 */ /* 0x000fe60000445c18 */
[----:B------:R-:W-:-:S02]  /*09f0*/  IADD3.X R43, R57, UR5, RZ, P0, !PT ;  /* 0x00000005392b7c10 */ /* 0x000fc400087fe4ff */
[----:B------:R-:W-:-:S04]  /*0a00*/  IADD3 R40, P0, R54, UR10, RZ ;  /* 0x0000000a36287c10 */ /* 0x000fc8000ff1e0ff */
[----:B------:R-:W-:Y:S01]  /*0a10*/  IADD3.X R41, R55, UR5, RZ, P0, !PT ;  /* 0x0000000537297c10 */ /* 0x000fe200087fe4ff */
[----:B------:R-:W-:Y:S01]  /*0a20*/  @!PT LDS RZ, [RZ] ;  /* 0x00000000fffff984 */ /* 0x000fe20000000800 */
[----:B------:R-:W-:Y:S01]  /*0a30*/  @!PT LDS RZ, [RZ] ;  /* 0x00000000fffff984 */ /* 0x000fe20000000800 */
[----:B------:R-:W-:Y:S01]  /*0a40*/  @!PT LDS RZ, [RZ] ;  /* 0x00000000fffff984 */ /* 0x000fe20000000800 */
[----:B------:R1:W-:Y:S04]  /*0a50*/  LDGSTS.E.BYPASS.128 [R53], [R42.64], P1 ;  /* 0x000000002a357fae */ /* 0x0003e80008901c48 */
[----:B------:R-:W0:Y:S04]  /*0a60*/  LDGDEPBAR ;  /* 0x00000000000079af */ /* 0x000e280000000000 */
[----:B------:R2:W-:Y:S01]  /*0a70*/  LDGSTS.E.BYPASS.128 [R53+0x800], [R40.64], P1 ;  /* 0x0080000028357fae */ /* 0x0005e20008901c48 */
[----:B------:R-:W-:Y:S01]  /*0a80*/  PLOP3.LUT P1, PT, PT, PT, UP0, 0x80, 0x0 ;  /* 0x000000000000781c */ /* 0x000fe20003f2f008 */
[----:B------:R-:W-:-:S02]  /*0a90*/  UISETP.GT.U32.AND UP0, UPT, UR4, 0x7ffffffe, UPT ;  /* 0x7ffffffe0400788c */ /* 0x000fc4000bf04070 */
[----:B------:R-:W0:Y:S01]  /*0aa0*/  LDGDEPBAR ;  /* 0x00000000000079af */ /* 0x000e220000000000 */
[----:B-1----:R-:W-:Y:S02]  /*0ab0*/  IMAD.U32 R43, RZ, RZ, UR4 ;  /* 0x00000004ff2b7e24 */ /* 0x002fe4000f8e00ff */
[----:B------:R-:W-:-:S04]  /*0ac0*/  IMAD.U32 R42, RZ, RZ, UR4 ;  /* 0x00000004ff2a7e24 */ /* 0x000fc8000f8e00ff */
[----:B------:R-:W-:Y:S02]  /*0ad0*/  IMAD R24, R42, 0x800, R51 ;  /* 0x000008002a187824 */ /* 0x000fe400078e0233 */
[----:B--2---:R-:W-:Y:S01]  /*0ae0*/  IMAD R40, R43, 0x800, R52 ;  /* 0x000008002b287824 */ /* 0x004fe200078e0234 */
[----:B------:R-:W-:-:S04]  /*0af0*/  DEPBAR.LE SB0, 0x0 ;  /* 0x000080000000791a */ /* 0x000fc80000000000 */
[----:B------:R-:W-:Y:S06]  /*0b00*/  BAR.SYNC.DEFER_BLOCKING 0x0 ;  /* 0x0000000000007b1d */ /* 0x000fec0000010000 */
[----:B------:R-:W-:Y:S04]  /*0b10*/  LDSM.16.M88.2 R2, [R58+0x800] ;  /* 0x000800003a02783b */ /* 0x000fe80000000100 */
[----:B------:R-:W1:Y:S04]  /*0b20*/  LDSM.16.M88.4 R40, [R40] ;  /* 0x000000002828783b */ /* 0x000e680000000200 */
[----:B------:R-:W2:Y:S04]  /*0b30*/  LDSM.16.M88.4 R24, [R24+0x400] ;  /* 0x000400001818783b */ /* 0x000ea80000000200 */
[----:B------:R-:W3:Y:S04]  /*0b40*/  LDSM.16.M88.2 R46, [R58+0xa00] ;  /* 0x000a00003a2e783b */ /* 0x000ee80000000100 */
[----:B------:R-:W4:Y:S01]  /*0b50*/  LDSM.16.M88.2 R44, [R58+0xc00] ;  /* 0x000c00003a2c783b */ /* 0x000f220000000100 */
[-C--:B-1----:R-:W-:Y:S08]  /*0b60*/  IMMA.16832.S8.S8.SAT R12, R40.ROW, R2.reuse.COL, R12 ;  /* 0x00000002280c7237 */ /* 0x082ff00000445c0c */
[----:B--2---:R-:W-:Y:S01]  /*0b70*/  IMMA.16832.S8.S8.SAT R4, R24.ROW, R2.COL, R4 ;  /* 0x0000000218047237 */ /* 0x004fe20000445c04 */
[----:B------:R-:W1:Y:S07]  /*0b80*/  LDSM.16.M88.2 R2, [R58+0xe00] ;  /* 0x000e00003a02783b */ /* 0x000e6e0000000100 */
[C---:B---3--:R-:W-:Y:S08]  /*0b90*/  IMMA.16832.S8.S8.SAT R8, R40.reuse.ROW, R46.COL, R8 ;  /* 0x0000002e28087237 */ /* 0x048ff00000445c08 */
[-C--:B----4-:R-:W-:Y:S08]  /*0ba0*/  IMMA.16832.S8.S8.SAT R16, R40.ROW, R44.reuse.COL, R16 ;  /* 0x0000002c28107237 */ /* 0x090ff00000445c10 */
[C---:B------:R-:W-:Y:S08]  /*0bb0*/  IMMA.16832.S8.S8.SAT R28, R24.reuse.ROW, R44.COL, R28 ;  /* 0x0000002c181c7237 */ /* 0x040ff00000445c1c */
[----:B------:R-:W-:Y:S08]  /*0bc0*/  IMMA.16832.S8.S8.SAT R32, R24.ROW, R46.COL, R32 ;  /* 0x0000002e18207237 */ /* 0x000ff00000445c20 */
[-C--:B-1----:R-:W-:Y:S01]  /*0bd0*/  IMMA.16832.S8.S8.SAT R36, R40.ROW, R2.reuse.COL, R36 ;  /* 0x0000000228247237 */ /* 0x082fe20000445c24 */
[----:B------:R-:W-:Y:S06]  /*0be0*/  BAR.SYNC.DEFER_BLOCKING 0x0 ;  /* 0x0000000000007b1d */ /* 0x000fec0000010000 */
[----:B------:R-:W-:Y:S01]  /*0bf0*/  IADD3 R42, P0, R56, UR6, RZ ;  /* 0x00000006382a7c10 */ /* 0x000fe2000ff1e0ff */
[----:B------:R-:W-:Y:S03]  /*0c00*/  IMMA.16832.S8.S8.SAT R20, R24.ROW, R2.COL, R20 ;  /* 0x0000000218147237 */ /* 0x000fe60000445c14 */
[----:B------:R-:W-:-:S02]  /*0c10*/  IADD3.X R43, R57, UR7, RZ, P0, !PT ;  /* 0x00000007392b7c10 */ /* 0x000fc400087fe4ff */
[----:B------:R-:W-:Y:S01]  /*0c20*/  IADD3 R40, P0, R54, UR6, RZ ;  /* 0x0000000636287c10 */ /* 0x000fe2000ff1e0ff */
[----:B------:R-:W-:-:S03]  /*0c30*/  UIADD3 UR6, UR4, 0x1, URZ ;  /* 0x0000000104067890 */ /* 0x000fc6000fffe03f */
[----:B------:R-:W-:Y:S01]  /*0c40*/  IADD3.X R41, R55, UR7, RZ, P0, !PT ;  /* 0x0000000737297c10 */ /* 0x000fe200087fe4ff */
[----:B------:R-:W-:Y:S02]  /*0c50*/  USEL UR6, UR6, URZ, UP0 ;  /* 0x0000003f06067287 */ /* 0x000fe40008000000 */
[----:B------:R-:W-:-:S04]  /*0c60*/  UIADD3 UR4, UP0, UR10, 0x40, URZ ;  /* 0x000000400a047890 */ /* 0x000fc8000ff1e03f */
[----:B------:R-:W-:Y:S01]  /*0c70*/  IMAD.U32 R45, RZ, RZ, UR6 ;  /* 0x00000006ff2d7e24 */ /* 0x000fe2000f8e00ff */
[----:B------:R-:W-:Y:S01]  /*0c80*/  @!PT LDS RZ, [RZ] ;  /* 0x00000000fffff984 */ /* 0x000fe20000000800 */
[----:B------:R-:W-:Y:S01]  /*0c90*/  @!PT LDS RZ, [RZ] ;  /* 0x00000000fffff984 */ /* 0x000fe20000000800 */
[----:B------:R-:W-:Y:S01]  /*0ca0*/  @!PT LDS RZ, [RZ] ;  /* 0x00000000fffff984 */ /* 0x000fe20000000800 */
[----:B------:R1:W-:Y:S01]  /*0cb0*/  LDGSTS.E.BYPASS.128 [R53], [R42.64], P1 ;  /* 0x000000002a357fae */ /* 0x0003e20008901c48 */
[----:B------:R-:W-:Y:S02]  /*0cc0*/  UIADD3.X UR7, URZ, UR5, URZ, UP0, !UPT ;  /* 0x000000053f077290 */ /* 0x000fe400087fe43f */
[----:B------:R-:W-:Y:S01]  /*0cd0*/  IMAD R58, R45, 0x800, R50 ;  /* 0x000008002d3a7824 */ /* 0x000fe200078e0232 */
[----:B------:R-:W0:Y:S01]  /*0ce0*/  LDGDEPBAR ;  /* 0x00000000000079af */ /* 0x000e220000000000 */
[----:B------:R-:W-:-:S03]  /*0cf0*/  UISETP.NE.U32.AND UP0, UPT, UR4, 0xc00, UPT ;  /* 0x00000c000400788c */ /* 0x000fc6000bf05070 */
[----:B------:R2:W-:Y:S01]  /*0d00*/  LDGSTS.E.BYPASS.128 [R53+0x800], [R40.64], P1 ;  /* 0x0080000028357fae */ /* 0x0005e20008901c48 */
[----:B------:R-:W-:-:S03]  /*0d10*/  UISETP.NE.AND.EX UP0, UPT, UR7, URZ, UPT, UP0 ;  /* 0x0000003f0700728c */ /* 0x000fc6000bf05300 */
[----:B------:R-:W0:Y:S01]  /*0d20*/  LDGDEPBAR ;  /* 0x00000000000079af */ /* 0x000e220000000000 */
[----:B-1----:R-:W-:Y:S02]  /*0d30*/  IMAD.U32 R43, RZ, RZ, UR6 ;  /* 0x00000006ff2b7e24 */ /* 0x002fe4000f8e00ff */
[----:B------:R-:W-:Y:S01]  /*0d40*/  IMAD.U32 R42, RZ, RZ, UR6 ;  /* 0x00000006ff2a7e24 */ /* 0x000fe2000f8e00ff */
[----:B------:R-:W-:Y:S01]  /*0d50*/  PLOP3.LUT P1, PT, PT, PT, UP0, 0x80, 0x0 ;  /* 0x000000000000781c */ /* 0x000fe20003f2f008 */
[----:B------:R-:W-:Y:S02]  /*0d60*/  UISETP.GT.U32.AND UP0, UPT, UR6, 0x7ffffffe, UPT ;  /* 0x7ffffffe0600788c */ /* 0x000fe4000bf04070 */
        /* <DEDUP_REMOVED lines=83> */
[----:B------:R-:W-:Y:S02]  /*12a0*/  UIADD3 UR10, UP0, UR10, 0xa0, URZ ;  /* 0x000000a00a0a7890 */ /* 0x000fe4000ff1e03f */
[----:B------:R-:W-:Y:S02]  /*12b0*/  IMAD R24, R42, 0x800, R51 ;  /* 0x000008002a187824 */ /* 0x000fe400078e0233 */
[----:B--2---:R-:W-:Y:S01]  /*12c0*/  IMAD R40, R43, 0x800, R52 ;  /* 0x000008002b287824 */ /* 0x004fe200078e0234 */
[----:B------:R-:W-:-:S02]  /*12d0*/  UIADD3.X UR5, URZ, UR5, URZ, UP0, !UPT ;  /* 0x000000053f057290 */ /* 0x000fc400087fe43f */
[----:B------:R-:W-:-:S04]  /*12e0*/  UISETP.NE.U32.AND UP0, UPT, UR10, 0xc20, UPT ;  /* 0x00000c200a00788c */ /* 0x000fc8000bf05070 */
[----:B------:R-:W-:Y:S01]  /*12f0*/  UISETP.NE.AND.EX UP0, UPT, UR5, URZ, UPT, UP0 ;  /* 0x0000003f0500728c */ /* 0x000fe2000bf05300 */
        /* <DEDUP_REMOVED lines=11> */
[----:B----4-:R-:W-:Y:S08]  /*13b0*/  IMMA.16832.S8.S8.SAT R16, R40.ROW, R44.COL, R16 ;  /* 0x0000002c28107237 */ /* 0x010ff00000445c10 */
[C---:B------:R-:W-:Y:S08]  /*13c0*/  IMMA.16832.S8.S8.SAT R32, R24.reuse.ROW, R46.COL, R32 ;  /* 0x0000002e18207237 */ /* 0x040ff00000445c20 */
[----:B------:R-:W-:Y:S08]  /*13d0*/  IMMA.16832.S8.S8.SAT R28, R24.ROW, R44.COL, R28 ;  /* 0x0000002c181c7237 */ /* 0x000ff00000445c1c */
[-C--:B-1----:R-:W-:Y:S01]  /*13e0*/  IMMA.16832.S8.S8.SAT R36, R40.ROW, R2.reuse.COL, R36 ;  /* 0x0000000228247237 */ /* 0x082fe20000445c24 */
[----:B------:R-:W-:Y:S06]  /*13f0*/  BAR.SYNC.DEFER_BLOCKING 0x0 ;  /* 0x0000000000007b1d */ /* 0x000fec0000010000 */
[----:B------:R-:W-:Y:S01]  /*1400*/  IADD3 R42, P0, R56, UR6, RZ ;  /* 0x00000006382a7c10 */ /* 0x000fe2000ff1e0ff */
[----:B------:R-:W-:Y:S01]  /*1410*/  IMMA.16832.S8.S8.SAT R24, R24.ROW, R2.COL, R20 ;  /* 0x0000000218187237 */ /* 0x000fe20000445c14 */
[----:B------:R-:W-:-:S02]  /*1420*/  IADD3 R40, P1, R54, UR6, RZ ;  /* 0x0000000636287c10 */ /* 0x000fc4000ff3e0ff */
[----:B------:R-:W-:Y:S02]  /*1430*/  IADD3.X R43, R57, UR7, RZ, P0, !PT ;  /* 0x00000007392b7c10 */ /* 0x000fe400087fe4ff */
[----:B------:R-:W-:Y:S02]  /*1440*/  PLOP3.LUT P0, PT, PT, PT, UP0, 0x80, 0x0 ;  /* 0x000000000000781c */ /* 0x000fe40003f0f008 */
[----:B------:R-:W-:Y:S01]  /*1450*/  IADD3.X R41, R55, UR7, RZ, P1, !PT ;  /* 0x0000000737297c10 */ /* 0x000fe20008ffe4ff */
[----:B------:R-:W-:Y:S01]  /*1460*/  @!PT LDS RZ, [RZ] ;  /* 0x00000000fffff984 */ /* 0x000fe20000000800 */
[----:B------:R-:W-:Y:S01]  /*1470*/  @!PT LDS RZ, [RZ] ;  /* 0x00000000fffff984 */ /* 0x000fe20000000800 */
[----:B------:R-:W-:Y:S01]  /*1480*/  @!PT LDS RZ, [RZ] ;  /* 0x00000000fffff984 */ /* 0x000fe20000000800 */
[----:B------:R1:W-:Y:S04]  /*1490*/  LDGSTS.E.BYPASS.128 [R53], [R42.64], P2 ;  /* 0x000000002a357fae */ /* 0x0003e80009101c48 */
[----:B------:R-:W0:Y:S04]  /*14a0*/  LDGDEPBAR ;  /* 0x00000000000079af */ /* 0x000e280000000000 */
[----:B------:R1:W-:Y:S04]  /*14b0*/  LDGSTS.E.BYPASS.128 [R53+0x800], [R40.64], P2 ;  /* 0x0080000028357fae */ /* 0x0003e80009101c48 */
[----:B------:R-:W0:Y:S01]  /*14c0*/  LDGDEPBAR ;  /* 0x00000000000079af */ /* 0x000e220000000000 */
[----:B------:R-:W-:Y:S05]  /*14d0*/  @P0 BRA `(.L_x_0) ;  /* 0xfffff2a000000947 */ /* 0x000fea000383ffff */
[----:B------:R-:W-:Y:S01]  /*14e0*/  IMAD.SHL.U32 R20, R49, 0x10, RZ ;  /* 0x0000001031147824 */ /* 0x000fe200078e00ff */
[----:B------:R-:W-:-:S04]  /*14f0*/  DEPBAR.LE SB0, 0x0 ;  /* 0x000080000000791a */ /* 0x000fc80000000000 */
[C---:B------:R-:W-:Y:S01]  /*1500*/  IMAD.SHL.U32 R2, R49.reuse, 0x2, RZ ;  /* 0x0000000231027824 */ /* 0x040fe200078e00ff */
[----:B------:R-:W-:Y:S01]  /*1510*/  LOP3.LUT R3, R20, 0xc0, RZ, 0xc0, !PT ;  /* 0x000000c014037812 */ /* 0x000fe200078ec0ff */
[----:B------:R-:W-:Y:S01]  /*1520*/  IMAD.SHL.U32 R21, R49, 0x4, RZ ;  /* 0x0000000431157824 */ /* 0x000fe200078e00ff */
[----:B------:R-:W-:Y:S02]  /*1530*/  SHF.R.U32.HI R44, RZ, 0x2, R49 ;  /* 0x00000002ff2c7819 */ /* 0x000fe40000011631 */
[----:B------:R-:W-:Y:S02]  /*1540*/  LOP3.LUT R3, R3, 0x6, R2, 0xf8, !PT ;  /* 0x0000000603037812 */ /* 0x000fe400078ef802 */
[----:B------:R-:W-:Y:S02]  /*1550*/  LOP3.LUT R2, R0, 0x3c, R21, 0xf8, !PT ;  /* 0x0000003c00027812 */ /* 0x000fe400078ef815 */
[----:B------:R-:W-:Y:S02]  /*1560*/  LOP3.LUT R0, R21, 0x1fc, RZ, 0xc0, !PT ;  /* 0x000001fc15007812 */ /* 0x000fe400078ec0ff */
[----:B------:R-:W-:-:S02]  /*1570*/  LOP3.LUT R3, R3, 0x500, R20, 0xf8, !PT ;  /* 0x0000050003037812 */ /* 0x000fc400078ef814 */
[C---:B------:R-:W-:Y:S02]  /*1580*/  LOP3.LUT R20, R0.reuse, 0x200, RZ, 0xfc, !PT ;  /* 0x0000020000147812 */ /* 0x040fe400078efcff */
[C---:B------:R-:W-:Y:S02]  /*1590*/  LOP3.LUT R21, R0.reuse, 0x400, RZ, 0xfc, !PT ;  /* 0x0000040000157812 */ /* 0x040fe400078efcff */
[----:B------:R-:W-:Y:S02]  /*15a0*/  LOP3.LUT R23, R0, 0x600, RZ, 0xfc, !PT ;  /* 0x0000060000177812 */ /* 0x000fe400078efcff */
[----:B------:R-:W-:Y:S02]  /*15b0*/  SHF.R.U32.HI R22, RZ, 0x2, R20 ;  /* 0x00000002ff167819 */ /* 0x000fe40000011614 */
[----:B-1----:R-:W-:Y:S02]  /*15c0*/  SHF.R.U32.HI R40, RZ, 0x2, R21 ;  /* 0x00000002ff287819 */ /* 0x002fe40000011615 */
[----:B------:R-:W-:-:S02]  /*15d0*/  LOP3.LUT R21, R3, 0x200, RZ, 0xfc, !PT ;  /* 0x0000020003157812 */ /* 0x000fc400078efcff */
[----:B------:R-:W-:Y:S02]  /*15e0*/  SHF.R.U32.HI R42, RZ, 0x2, R23 ;  /* 0x00000002ff2a7819 */ /* 0x000fe40000011617 */
[----:B------:R-:W-:Y:S02]  /*15f0*/  LOP3.LUT R20, R3, 0x8, R44, 0xf8, !PT ;  /* 0x0000000803147812 */ /* 0x000fe400078ef82c */
[----:B------:R-:W-:Y:S02]  /*1600*/  LOP3.LUT R23, R22, 0xf0, RZ, 0xc0, !PT ;  /* 0x000000f016177812 */ /* 0x000fe400078ec0ff */
[----:B------:R-:W-:Y:S02]  /*1610*/  SHF.R.U32.HI R3, RZ, 0x2, R3 ;  /* 0x00000002ff037819 */ /* 0x000fe40000011603 */
[----:B------:R-:W-:Y:S01]  /*1620*/  SHF.R.U32.HI R22, RZ, 0x2, R21 ;  /* 0x00000002ff167819 */ /* 0x000fe20000011615 */
[----:B------:R-:W-:Y:S01]  /*1630*/  IMAD R50, R0, 0x4, R23 ;  /* 0x0000000400327824 */ /* 0x000fe200078e0217 */
[----:B------:R-:W-:-:S02]  /*1640*/  LOP3.LUT R21, R3, 0x170, RZ, 0xc0, !PT ;  /* 0x0000017003157812 */ /* 0x000fc400078ec0ff */
[----:B------:R-:W-:Y:S02]  /*1650*/  LOP3.LUT R23, R22, 0x1f0, RZ, 0xc0, !PT ;  /* 0x000001f016177812 */ /* 0x000fe400078ec0ff */
[----:B------:R-:W-:Y:S01]  /*1660*/  LOP3.LUT R51, R49, 0x70, RZ, 0xc0, !PT ;  /* 0x0000007031337812 */ /* 0x000fe200078ec0ff */
[C---:B------:R-:W-:Y:S01]  /*1670*/  IMAD R52, R20.reuse, 0x4, R21 ;  /* 0x0000000414347824 */ /* 0x040fe200078e0215 */
[----:B------:R-:W-:Y:S01]  /*1680*/  BAR.SYNC.DEFER_BLOCKING 0x0 ;  /* 0x0000000000007b1d */ /* 0x000fe20000010000 */
[----:B------:R-:W-:Y:S01]  /*1690*/  IMAD R53, R20, 0x4, R23 ;  /* 0x0000000414357824 */ /* 0x000fe200078e0217 */
[----:B------:R-:W-:Y:S01]  /*16a0*/  LOP3.LUT R41, R40, 0x170, RZ, 0xc0, !PT ;  /* 0x0000017028297812 */ /* 0x000fe200078ec0ff */
[----:B------:R-:W-:Y:S01]  /*16b0*/  IMAD R51, R0, 0x4, R51 ;  /* 0x0000000400337824 */ /* 0x000fe200078e0233 */
[----:B------:R-:W-:Y:S02]  /*16c0*/  LOP3.LUT R43, R42, 0x1f0, RZ, 0xc0, !PT ;  /* 0x000001f02a2b7812 */ /* 0x000fe400078ec0ff */
[----:B------:R-:W-:Y:S01]  /*16d0*/  SHF.R.U32.HI R49, RZ, 0x4, R49 ;  /* 0x00000004ff317819 */ /* 0x000fe20000011631 */
[----:B------:R-:W-:Y:S01]  /*16e0*/  IMAD R3, R0, 0x4, R41 ;  /* 0x0000000400037824 */ /* 0x000fe200078e0229 */
[----:B------:R-:W-:Y:S01]  /*16f0*/  ISETP.GE.AND P0, PT, R2, 0xc00, PT ;  /* 0x00000c000200780c */ /* 0x000fe20003f06270 */
[----:B------:R-:W-:Y:S01]  /*1700*/  IMAD R0, R0, 0x4, R43 ;  /* 0x0000000400007824 */ /* 0x000fe200078e022b */
[----:B------:R-:W-:-:S04]  /*1710*/  SGXT.U32 R49, R49, 0x3 ;  /* 0x000000033131781a */ /* 0x000fc80000000000 */
[----:B------:R-:W-:-:S04]  /*1720*/  LOP3.LUT R49, R49, R48, RZ, 0xfc, !PT ;  /* 0x0000003031317212 */ /* 0x000fc800078efcff */
[C---:B------:R-:W-:Y:S01]  /*1730*/  ISETP.LT.AND P1, PT, R49.reuse, 0xe10, !P0 ;  /* 0x00000e103100780c */ /* 0x040fe20004721270 */
[C---:B------:R-:W-:Y:S01]  /*1740*/  IMAD R2, R49.reuse, 0xc00, R2 ;  /* 0x00000c0031027824 */ /* 0x040fe200078e0202 */
[----:B------:R-:W-:Y:S04]  /*1750*/  STS.64 [R52], R12 ;  /* 0x0000000c34007388 */ /* 0x000fe80000000a00 */
[----:B------:R-:W-:Y:S04]  /*1760*/  STS.64 [R53+0x800], R14 ;  /* 0x0008000e35007388 */ /* 0x000fe80000000a00 */
[----:B------:R-:W-:Y:S04]  /*1770*/  STS.64 [R52+0x40], R8 ;  /* 0x0000400834007388 */ /* 0x000fe80000000a00 */
[----:B------:R-:W-:Y:S04]  /*1780*/  STS.64 [R53+0x840], R10 ;  /* 0x0008400a35007388 */ /* 0x000fe80000000a00 */
[----:B------:R-:W-:Y:S04]  /*1790*/  STS.64 [R52+0x80], R16 ;  /* 0x0000801034007388 */ /* 0x000fe80000000a00 */
[----:B------:R-:W-:Y:S04]  /*17a0*/  STS.64 [R53+0x880], R18 ;  /* 0x0008801235007388 */ /* 0x000fe80000000a00 */
[----:B------:R-:W-:Y:S04]  /*17b0*/  STS.64 [R52+0xc0], R36 ;  /* 0x0000c02434007388 */ /* 0x000fe80000000a00 */
[----:B------:R-:W-:Y:S04]  /*17c0*/  STS.64 [R53+0x8c0], R38 ;  /* 0x0008c02635007388 */ /* 0x000fe80000000a00 */
[----:B------:R-:W-:Y:S06]  /*17d0*/  BAR.SYNC.DEFER_BLOCKING 0x0 ;  /* 0x0000000000007b1d */ /* 0x000fec0000010000 */
[----:B------:R-:W1:Y:S04]  /*17e0*/  LDS.128 R20, [R51] ;  /* 0x0000000033147984 */ /* 0x000e680000000c00 */
[----:B------:R-:W2:Y:S04]  /*17f0*/  LDS.128 R8, [R50+0x800] ;  /* 0x0008000032087984 */ /* 0x000ea80000000c00 */
[----:B------:R-:W3:Y:S04]  /*1800*/  LDS.128 R12, [R3+0x1000] ;  /* 0x00100000030c7984 */ /* 0x000ee80000000c00 */
[----:B------:R-:W4:Y:S04]  /*1810*/  LDS.128 R40, [R0+0x1800] ;  /* 0x0018000000287984 */ /* 0x000f280000000c00 */
[----:B------:R-:W-:Y:S06]  /*1820*/  BAR.SYNC.DEFER_BLOCKING 0x0 ;  /* 0x0000000000007b1d */ /* 0x000fec0000010000 */
[----:B------:R1:W-:Y:S04]  /*1830*/  STS.64 [R52], R4 ;  /* 0x0000000434007388 */ /* 0x0003e80000000a00 */
[----:B------:R2:W-:Y:S04]  /*1840*/  STS.64 [R53+0x800], R6 ;  /* 0x0008000635007388 */ /* 0x0005e80000000a00 */
[----:B------:R-:W-:Y:S04]  /*1850*/  STS.64 [R52+0x40], R32 ;  /* 0x0000402034007388 */ /* 0x000fe80000000a00 */
[----:B------:R-:W-:Y:S01]  /*1860*/  STS.64 [R53+0x840], R34 ;  /* 0x0008402235007388 */ /* 0x000fe20000000a00 */
[----:B-1----:R-:W-:-:S02]  /*1870*/  LOP3.LUT R4, R49, 0x8, RZ, 0xfc, !PT ;  /* 0x0000000831047812 */ /* 0x002fc400078efcff */
[C---:B------:R-:W-:Y:S01]  /*1880*/  LOP3.LUT R5, R49.reuse, 0x10, RZ, 0xfc, !PT ;  /* 0x0000001031057812 */ /* 0x040fe200078efcff */
[----:B------:R1:W-:Y:S01]  /*1890*/  STS.64 [R52+0x80], R28 ;  /* 0x0000801c34007388 */ /* 0x0003e20000000a00 */
[----:B------:R-:W-:Y:S02]  /*18a0*/  ISETP.LT.AND P6, PT, R4, 0xe10, !P0 ;  /* 0x00000e100400780c */ /* 0x000fe400047c1270 */
[----:B--2---:R-:W-:Y:S01]  /*18b0*/  LOP3.LUT R6, R49, 0x18, RZ, 0xfc, !PT ;  /* 0x0000001831067812 */ /* 0x004fe200078efcff */
[----:B------:R-:W-:Y:S01]  /*18c0*/  STS.64 [R53+0x880], R30 ;  /* 0x0008801e35007388 */ /* 0x000fe20000000a00 */
[----:B------:R-:W-:Y:S01]  /*18d0*/  ISETP.LT.AND P5, PT, R5, 0xe10, !P0 ;  /* 0x00000e100500780c */ /* 0x000fe200047a1270 */
[----:B------:R-:W-:Y:S01]  /*18e0*/  IMAD.MOV.U32 R5, RZ, RZ, 0x4 ;  /* 0x00000004ff057424 */ /* 0x000fe200078e00ff */
[C---:B------:R-:W-:Y:S01]  /*18f0*/  LOP3.LUT R4, R49.reuse, 0x20, RZ, 0xfc, !PT ;  /* 0x0000002031047812 */ /* 0x040fe200078efcff */
[----:B------:R2:W-:Y:S01]  /*1900*/  STS.64 [R52+0xc0], R24 ;  /* 0x0000c01834007388 */ /* 0x0005e20000000a00 */
[----:B------:R-:W-:Y:S01]  /*1910*/  ISETP.LT.AND P4, PT, R6, 0xe10, !P0 ;  /* 0x00000e100600780c */ /* 0x000fe20004781270 */
[----:B------:R-:W-:Y:S01]  /*1920*/  IMAD.WIDE R6, R2, R5, c[0x0][0x170] ;  /* 0x00005c0002067625 */ /* 0x000fe200078e0205 */
[----:B------:R-:W-:Y:S01]  /*1930*/  ISETP.LT.AND P3, PT, R4, 0xe10, !P0 ;  /* 0x00000e100400780c */ /* 0x000fe20004761270 */
[----:B------:R3:W-:Y:S01]  /*1940*/  STS.64 [R53+0x8c0], R26 ;  /* 0x0008c01a35007388 */ /* 0x0007e20000000a00 */
[----:B------:R-:W-:-:S02]  /*1950*/  LOP3.LUT R4, R49, 0x28, RZ, 0xfc, !PT ;  /* 0x0000002831047812 */ /* 0x000fc400078efcff */
[----:B-1----:R-:W-:Y:S01]  /*1960*/  IADD3 R28, R2, 0x12000, RZ ;  /* 0x00012000021c7810 */ /* 0x002fe20007ffe0ff */
[----:B------:R-:W-:Y:S01]  /*1970*/  BAR.SYNC.DEFER_BLOCKING 0x0 ;  /* 0x0000000000007b1d */ /* 0x000fe20000010000 */
[----:B------:R-:W-:Y:S02]  /*1980*/  ISETP.LT.AND P2, PT, R4, 0xe10, !P0 ;  /* 0x00000e100400780c */ /* 0x000fe40004741270 */
[----:B------:R-:W-:Y:S01]  /*1990*/  IADD3 R4, R2, 0x18000, RZ ;  /* 0x0001800002047810 */ /* 0x000fe20007ffe0ff */
[-C--:B------:R-:W-:Y:S01]  /*19a0*/  IMAD.WIDE R28, R28, R5.reuse, c[0x0][0x170] ;  /* 0x00005c001c1c7625 */ /* 0x080fe200078e0205 */
[C---:B--2---:R-:W-:Y:S02]  /*19b0*/  IADD3 R24, R2.reuse, 0x6000, RZ ;  /* 0x0000600002187810 */ /* 0x044fe40007ffe0ff */
[C---:B------:R-:W-:Y:S02]  /*19c0*/  IADD3 R30, R2.reuse, 0x1e000, RZ ;  /* 0x0001e000021e7810 */ /* 0x040fe40007ffe0ff */
[----:B---3--:R-:W-:Y:S01]  /*19d0*/  IADD3 R26, R2, 0xc000, RZ ;  /* 0x0000c000021a7810 */ /* 0x008fe20007ffe0ff */
[----:B------:R-:W-:Y:S01]  /*19e0*/  IMAD.WIDE R24, R24, R5, c[0x0][0x170] ;  /* 0x00005c0018187625 */ /* 0x000fe200078e0205 */
[----:B------:R-:W-:-:S03]  /*19f0*/  IADD3 R32, R2, 0x24000, RZ ;  /* 0x0002400002207810 */ /* 0x000fc60007ffe0ff */
[----:B------:R-:W-:Y:S01]  /*1a00*/  IMAD.WIDE R26, R26, R5, c[0x0][0x170] ;  /* 0x00005c001a1a7625 */ /* 0x000fe200078e0205 */
[----:B------:R-:W1:Y:S04]  /*1a10*/  LDS.128 R16, [R51] ;  /* 0x0000000033107984 */ /* 0x000e680000000c00 */
[----:B------:R-:W2:Y:S04]  /*1a20*/  LDS.128 R36, [R50+0x800] ;  /* 0x0008000032247984 */ /* 0x000ea80000000c00 */
[----:B------:R3:W2:Y:S04]  /*1a30*/  LDS.128 R44, [R3+0x1000] ;  /* 0x00100000032c7984 */ /* 0x0006a80000000c00 */
[----:B------:R4:W-:Y:S01]  /*1a40*/  @P1 STG.E.128 [R6.64], R20 ;  /* 0x0000001406001986 */ /* 0x0009e2000c101d08 */
[----:B---3--:R-:W-:-:S03]  /*1a50*/  LOP3.LUT R3, R49, 0x30, RZ, 0xfc, !PT ;  /* 0x0000003031037812 */ /* 0x008fc600078efcff */
[----:B------:R3:W-:Y:S01]  /*1a60*/  @P6 STG.E.128 [R24.64], R8 ;  /* 0x0000000818006986 */ /* 0x0007e2000c101d08 */
[----:B------:R-:W-:Y:S02]  /*1a70*/  LOP3.LUT R49, R49, 0x38, RZ, 0xfc, !PT ;  /* 0x0000003831317812 */ /* 0x000fe400078efcff */
[----:B------:R-:W-:Y:S01]  /*1a80*/  ISETP.LT.AND P1, PT, R3, 0xe10, !P0 ;  /* 0x00000e100300780c */ /* 0x000fe20004721270 */
[----:B------:R3:W-:Y:S01]  /*1a90*/  @P5 STG.E.128 [R26.64], R12 ;  /* 0x0000000c1a005986 */ /* 0x0007e2000c101d08 */
[----:B------:R-:W-:-:S03]  /*1aa0*/  ISETP.LT.AND P0, PT, R49, 0xe10, !P0 ;  /* 0x00000e103100780c */ /* 0x000fc60004701270 */
[----:B----4-:R3:W-:Y:S01]  /*1ab0*/  @P4 STG.E.128 [R28.64], R40 ;  /* 0x000000281c004986 */ /* 0x0107e2000c101d08 */
[----:B------:R-:W-:-:S04]  /*1ac0*/  IMAD.WIDE R6, R4, R5, c[0x0][0x170] ;  /* 0x00005c0004067625 */ /* 0x000fc800078e0205 */
[----:B------:R-:W-:-:S04]  /*1ad0*/  IMAD.WIDE R20, R30, R5, c[0x0][0x170] ;  /* 0x00005c001e147625 */ /* 0x000fc800078e0205 */
[----:B------:R-:W-:Y:S01]  /*1ae0*/  IMAD.WIDE R22, R32, R5, c[0x0][0x170] ;  /* 0x00005c0020167625 */ /* 0x000fe200078e0205 */
[----:B-1----:R3:W-:Y:S04]  /*1af0*/  @P3 STG.E.128 [R6.64], R16 ;  /* 0x0000001006003986 */ /* 0x0027e8000c101d08 */
[----:B--2---:R3:W-:Y:S04]  /*1b00*/  @P2 STG.E.128 [R20.64], R36 ;  /* 0x0000002414002986 */ /* 0x0047e8000c101d08 */
[----:B------:R3:W-:Y:S01]  /*1b10*/  @P1 STG.E.128 [R22.64], R44 ;  /* 0x0000002c16001986 */ /* 0x0007e2000c101d08 */
[----:B------:R-:W-:Y:S05]  /*1b20*/  @!P0 EXIT ;  /* 0x000000000000894d */ /* 0x000fea0003800000 */
[----:B---3--:R-:W1:Y:S01]  /*1b30*/  LDS.128 R8, [R0+0x1800] ;  /* 0x0018000000087984 */ /* 0x008e620000000c00 */
[----:B------:R-:W-:-:S05]  /*1b40*/  IADD3 R2, R2, 0x2a000, RZ ;  /* 0x0002a00002027810 */ /* 0x000fca0007ffe0ff */
[----:B------:R-:W-:-:S05]  /*1b50*/  IMAD.WIDE R2, R2, R5, c[0x0][0x170] ;  /* 0x00005c0002027625 */ /* 0x000fca00078e0205 */
[----:B-1----:R-:W-:Y:S01]  /*1b60*/  STG.E.128 [R2.64], R8 ;  /* 0x0000000802007986 */ /* 0x002fe2000c101d08 */
[----:B------:R-:W-:Y:S05]  /*1b70*/  EXIT ;  /* 0x000000000000794d */ /* 0x000fea0003800000 */
.L_x_1:
[----:B------:R-:W-:-:S00]  /*1b80*/  BRA `(.L_x_1) ;  /* 0xfffffff000007947 */ /* 0x000fc0000383ffff */
[----:B------:R-:W-:-:S00]  /*1b90*/  NOP ;  /* 0x0000000000007918 */ /* 0x000fc00000000000 */
        /* <DEDUP_REMOVED lines=14> */
.L_x_2:


//--------------------- .nv.shared.triton_mm      --------------------------
	.section	.nv.shared.triton_mm,"aw",@nobits
	.sectionflags	@""
	.align	16
